	.headerflags	@"EF_CUDA_TEXMODE_UNIFIED EF_CUDA_64BIT_ADDRESS EF_CUDA_ACCELERATORS EF_CUDA_SM90 EF_CUDA_VIRTUAL_SM(EF_CUDA_SM90)"
	.elftype	@"ET_EXEC"


//--------------------- .nv.info                  --------------------------
	.section	.nv.info,"",@"SHT_CUDA_INFO"
	.align	4


	//----- nvinfo : EIATTR_REGCOUNT
	.align		4
        /*0000*/ 	.byte	0x04, 0x2f
        /*0002*/ 	.short	(.L_3 - .L_2)
	.align		4
.L_2:
        /*0004*/ 	.word	index@(triton_poi_fused__native_batch_norm_legit_no_training_relu_4)
        /*0008*/ 	.word	0x00000027


	//----- nvinfo : EIATTR_MIN_STACK_SIZE
	.align		4
.L_3:
        /*000c*/ 	.byte	0x04, 0x12
        /*000e*/ 	.short	(.L_5 - .L_4)
	.align		4
.L_4:
        /*0010*/ 	.word	index@(triton_poi_fused__native_batch_norm_legit_no_training_relu_4)
        /*0014*/ 	.word	0x00000000


	//----- nvinfo : EIATTR_FRAME_SIZE
	.align		4
.L_5:
        /*0018*/ 	.byte	0x04, 0x11
        /*001a*/ 	.short	(.L_7 - .L_6)
	.align		4
.L_6:
        /*001c*/ 	.word	index@(triton_poi_fused__native_batch_norm_legit_no_training_relu_4)
        /*0020*/ 	.word	0x00000000


	//----- nvinfo : EIATTR_MIN_STACK_SIZE
	.align		4
.L_7:
        /*0024*/ 	.byte	0x04, 0x12
        /*0026*/ 	.short	(.L_9 - .L_8)
	.align		4
.L_8:
        /*0028*/ 	.word	index@(triton_poi_fused__native_batch_norm_legit_no_training_relu_4)
        /*002c*/ 	.word	0x00000000
.L_9:


//--------------------- .nv.info.triton_poi_fused__native_batch_norm_legit_no_training_relu_4 --------------------------
	.section	.nv.info.triton_poi_fused__native_batch_norm_legit_no_training_relu_4,"",@"SHT_CUDA_INFO"
	.sectionflags	@""
	.align	4


	//----- nvinfo : EIATTR_CUDA_API_VERSION
	.align		4
        /*0000*/ 	.byte	0x04, 0x37
        /*0002*/ 	.short	(.L_11 - .L_10)
.L_10:
        /*0004*/ 	.word	0x0000007c


	//----- nvinfo : EIATTR_KPARAM_INFO
	.align		4
.L_11:
        /*0008*/ 	.byte	0x04, 0x17
        /*000a*/ 	.short	(.L_13 - .L_12)
.L_12:
        /*000c*/ 	.word	0x00000000
        /*0010*/ 	.short	0x0007
        /*0012*/ 	.short	0x0034
        /*0014*/ 	.byte	0x00, 0xf0, 0x11, 0x00


	//----- nvinfo : EIATTR_KPARAM_INFO
	.align		4
.L_13:
        /*0018*/ 	.byte	0x04, 0x17
        /*001a*/ 	.short	(.L_15 - .L_14)
.L_14:
        /*001c*/ 	.word	0x00000000
        /*0020*/ 	.short	0x0006
        /*0022*/ 	.short	0x0030
        /*0024*/ 	.byte	0x00, 0xf0, 0x11, 0x00


	//----- nvinfo : EIATTR_KPARAM_INFO
	.align		4
.L_15:
        /*0028*/ 	.byte	0x04, 0x17
        /*002a*/ 	.short	(.L_17 - .L_16)
.L_16:
        /*002c*/ 	.word	0x00000000
        /*0030*/ 	.short	0x0005
        /*0032*/ 	.short	0x0028
        /*0034*/ 	.byte	0x00, 0xf4, 0x21, 0x00


	//----- nvinfo : EIATTR_KPARAM_INFO
	.align		4
.L_17:
        /*0038*/ 	.byte	0x04, 0x17
        /*003a*/ 	.short	(.L_19 - .L_18)
.L_18:
        /*003c*/ 	.word	0x00000000
        /*0040*/ 	.short	0x0004
        /*0042*/ 	.short	0x0020
        /*0044*/ 	.byte	0x00, 0xf4, 0x21, 0x00


	//----- nvinfo : EIATTR_KPARAM_INFO
	.align		4
.L_19:
        /*0048*/ 	.byte	0x04, 0x17
        /*004a*/ 	.short	(.L_21 - .L_20)
.L_20:
        /*004c*/ 	.word	0x00000000
        /*0050*/ 	.short	0x0003
        /*0052*/ 	.short	0x0018
        /*0054*/ 	.byte	0x00, 0xf4, 0x21, 0x00


	//----- nvinfo : EIATTR_KPARAM_INFO
	.align		4
.L_21:
        /*0058*/ 	.byte	0x04, 0x17
        /*005a*/ 	.short	(.L_23 - .L_22)
.L_22:
        /*005c*/ 	.word	0x00000000
        /*0060*/ 	.short	0x0002
        /*0062*/ 	.short	0x0010
        /*0064*/ 	.byte	0x00, 0xf4, 0x21, 0x00


	//----- nvinfo : EIATTR_KPARAM_INFO
	.align		4
.L_23:
        /*0068*/ 	.byte	0x04, 0x17
        /*006a*/ 	.short	(.L_25 - .L_24)
.L_24:
        /*006c*/ 	.word	0x00000000
        /*0070*/ 	.short	0x0001
        /*0072*/ 	.short	0x0008
        /*0074*/ 	.byte	0x00, 0xf4, 0x21, 0x00


	//----- nvinfo : EIATTR_KPARAM_INFO
	.align		4
.L_25:
        /*0078*/ 	.byte	0x04, 0x17
        /*007a*/ 	.short	(.L_27 - .L_26)
.L_26:
        /*007c*/ 	.word	0x00000000
        /*0080*/ 	.short	0x0000
        /*0082*/ 	.short	0x0000
        /*0084*/ 	.byte	0x00, 0xf4, 0x21, 0x00


	//----- nvinfo : EIATTR_SPARSE_MMA_MASK
	.align		4
.L_27:
        /*0088*/ 	.byte	0x03, 0x50
        /*008a*/ 	.short	0x0000


	//----- nvinfo : EIATTR_MAXREG_COUNT
	.align		4
        /*008c*/ 	.byte	0x03, 0x1b
        /*008e*/ 	.short	0x00ff


	//----- nvinfo : EIATTR_EXIT_INSTR_OFFSETS
	.align		4
        /*0090*/ 	.byte	0x04, 0x1c
        /*0092*/ 	.short	(.L_29 - .L_28)


	//   ....[0]....
.L_28:
        /*0094*/ 	.word	0x00001020


	//----- nvinfo : EIATTR_REQNTID
	.align		4
.L_29:
        /*0098*/ 	.byte	0x04, 0x10
        /*009a*/ 	.short	(.L_31 - .L_30)
.L_30:
        /*009c*/ 	.word	0x00000100
        /*00a0*/ 	.word	0x00000001
        /*00a4*/ 	.word	0x00000001


	//----- nvinfo : EIATTR_CBANK_PARAM_SIZE
	.align		4
.L_31:
        /*00a8*/ 	.byte	0x03, 0x19
        /*00aa*/ 	.short	0x0038


	//----- nvinfo : EIATTR_PARAM_CBANK
	.align		4
        /*00ac*/ 	.byte	0x04, 0x0a
        /*00ae*/ 	.short	(.L_33 - .L_32)
	.align		4
.L_32:
        /*00b0*/ 	.word	index@(.nv.constant0.triton_poi_fused__native_batch_norm_legit_no_training_relu_4)
        /*00b4*/ 	.short	0x0210
        /*00b6*/ 	.short	0x0038


	//----- nvinfo : EIATTR_SW_WAR
	.align		4
.L_33:
        /*00b8*/ 	.byte	0x04, 0x36
        /*00ba*/ 	.short	(.L_35 - .L_34)
.L_34:
        /*00bc*/ 	.word	0x00000008
.L_35:


//--------------------- .nv.callgraph             --------------------------
	.section	.nv.callgraph,"",@"SHT_CUDA_CALLGRAPH"
	.align	4
	.sectionentsize	8
	.align		4
        /*0000*/ 	.word	0x00000000
	.align		4
        /*0004*/ 	.word	0xffffffff
	.align		4
        /*0008*/ 	.word	0x00000000
	.align		4
        /*000c*/ 	.word	0xfffffffe
	.align		4
        /*0010*/ 	.word	0x00000000
	.align		4
        /*0014*/ 	.word	0xfffffffd
	.align		4
        /*0018*/ 	.word	0x00000000
	.align		4
        /*001c*/ 	.word	0xfffffffc


//--------------------- .nv.constant4             --------------------------
	.section	.nv.constant4,"a",@progbits
	.align	8
	.align		8
.nv.constant4:
        /*0000*/ 	.dword	_$_str
	.align		8
        /*0008*/ 	.dword	_$_str_$_2


//--------------------- .text.triton_poi_fused__native_batch_norm_legit_no_training_relu_4 --------------------------
	.section	.text.triton_poi_fused__native_batch_norm_legit_no_training_relu_4,"ax",@progbits
	.sectionflags	@"SHF_BARRIERS=1"
	.align	128
        .global         triton_poi_fused__native_batch_norm_legit_no_training_relu_4
        .type           triton_poi_fused__native_batch_norm_legit_no_training_relu_4,@function
        .size           triton_poi_fused__native_batch_norm_legit_no_training_relu_4,(.L_x_1 - triton_poi_fused__native_batch_norm_legit_no_training_relu_4)
        .other          triton_poi_fused__native_batch_norm_legit_no_training_relu_4,@"STO_CUDA_ENTRY STV_DEFAULT"
triton_poi_fused__native_batch_norm_legit_no_training_relu_4:
.text.triton_poi_fused__native_batch_norm_legit_no_training_relu_4:
[----:B------:R-:W-:Y:S01]  /*0000*/  LDC R1, c[0x0][0x28] ;  /* 0x00000a00ff017b82 */ /* 0x000fe20000000800 */
[----:B------:R-:W1:Y:S07]  /*0010*/  S2R R0, SR_CTAID.Y ;  /* 0x0000000000007919 */ /* 0x000e6e0000002600 */
[----:B------:R-:W2:Y:S01]  /*0020*/  LDC.64 R4, c[0x0][0x220] ;  /* 0x00008800ff047b82 */ /* 0x000ea20000000a00 */
[----:B------:R-:W-:Y:S01]  /*0030*/  ULDC.64 UR6, c[0x0][0x208] ;  /* 0x0000820000067ab9 */ /* 0x000fe20000000a00 */
[----:B------:R-:W3:Y:S01]  /*0040*/  S2R R2, SR_TID.X ;  /* 0x0000000000027919 */ /* 0x000ee20000002100 */
[----:B------:R-:W4:Y:S05]  /*0050*/  S2R R25, SR_CTAID.X ;  /* 0x0000000000197919 */ /* 0x000f2a0000002500 */
[----:B------:R-:W5:Y:S01]  /*0060*/  LDC.64 R22, c[0x0][0x210] ;  /* 0x00008400ff167b82 */ /* 0x000f620000000a00 */
[----:B-1----:R-:W-:Y:S01]  /*0070*/  IMAD.SHL.U32 R3, R0, 0x40, RZ ;  /* 0x0000004000037824 */ /* 0x002fe200078e00ff */
[----:B------:R-:W-:Y:S01]  /*0080*/  SHF.R.S32.HI R7, RZ, 0x19, R0 ;  /* 0x00000019ff077819 */ /* 0x000fe20000011400 */
[----:B---3--:R-:W-:-:S03]  /*0090*/  IMAD.SHL.U32 R0, R2, 0x4, RZ ;  /* 0x0000000402007824 */ /* 0x008fc600078e00ff */
[----:B------:R-:W-:Y:S02]  /*00a0*/  SGXT R7, R7, 0x1 ;  /* 0x000000010707781a */ /* 0x000fe40000000200 */
[----:B------:R-:W-:-:S04]  /*00b0*/  LOP3.LUT R26, R3, 0x3c, R0, 0xf8, !PT ;  /* 0x0000003c031a7812 */ /* 0x000fc800078ef800 */
[----:B------:R-:W-:-:S04]  /*00c0*/  LEA.HI R8, R7, R26, RZ, 0x9 ;  /* 0x0000001a07087211 */ /* 0x000fc800078f48ff */
[----:B------:R-:W-:-:S04]  /*00d0*/  LOP3.LUT R7, R8, 0xfffffe00, RZ, 0xc0, !PT ;  /* 0xfffffe0008077812 */ /* 0x000fc800078ec0ff */
[----:B------:R-:W-:-:S05]  /*00e0*/  IADD3 R26, R26, -R7, RZ ;  /* 0x800000071a1a7210 */ /* 0x000fca0007ffe0ff */
[----:B--2---:R-:W-:-:S06]  /*00f0*/  IMAD.WIDE R4, R26, 0x4, R4 ;  /* 0x000000041a047825 */ /* 0x004fcc00078e0204 */
[----:B------:R-:W2:Y:S01]  /*0100*/  LDG.E.EL.128 R4, desc[UR6][R4.64] ;  /* 0x0000000604047981 */ /* 0x000ea2000c2e1d00 */
[----:B------:R-:W-:Y:S01]  /*0110*/  IMAD.SHL.U32 R8, R8, 0x1000, RZ ;  /* 0x0000100008087824 */ /* 0x000fe200078e00ff */
[----:B------:R-:W-:Y:S02]  /*0120*/  SHF.R.U32.HI R2, RZ, 0x4, R2 ;  /* 0x00000004ff027819 */ /* 0x000fe40000011602 */
[----:B----4-:R-:W-:Y:S02]  /*0130*/  SHF.L.U32 R25, R25, 0x6, RZ ;  /* 0x0000000619197819 */ /* 0x010fe400000006ff */
[----:B------:R-:W-:-:S04]  /*0140*/  SGXT.U32 R2, R2, 0x4 ;  /* 0x000000040202781a */ /* 0x000fc80000000000 */
[----:B------:R-:W-:Y:S02]  /*0150*/  LOP3.LUT R11, R25, R2, RZ, 0xfc, !PT ;  /* 0x00000002190b7212 */ /* 0x000fe400078efcff */
[----:B------:R-:W-:Y:S02]  /*0160*/  LOP3.LUT R15, R25, 0x10, R2, 0xfe, !PT ;  /* 0x00000010190f7812 */ /* 0x000fe400078efe02 */
[----:B------:R-:W-:Y:S01]  /*0170*/  LOP3.LUT R19, R25, 0x20, R2, 0xfe, !PT ;  /* 0x0000002019137812 */ /* 0x000fe200078efe02 */
[----:B--2---:R-:W-:Y:S01]  /*0180*/  FADD R9, R4, 9.9999997473787516356e-06 ;  /* 0x3727c5ac04097421 */ /* 0x004fe20000000000 */
[----:B------:R-:W-:Y:S01]  /*0190*/  FADD R10, R5, 9.9999997473787516356e-06 ;  /* 0x3727c5ac050a7421 */ /* 0x000fe20000000000 */
[----:B------:R-:W-:Y:S01]  /*01a0*/  FADD R6, R6, 9.9999997473787516356e-06 ;  /* 0x3727c5ac06067421 */ /* 0x000fe20000000000 */
[----:B------:R-:W-:Y:S01]  /*01b0*/  FADD R7, R7, 9.9999997473787516356e-06 ;  /* 0x3727c5ac07077421 */ /* 0x000fe20000000000 */
[----:B------:R-:W1:Y:S01]  /*01c0*/  MUFU.SQRT R24, R9 ;  /* 0x0000000900187308 */ /* 0x000e620000002000 */
[----:B------:R-:W-:Y:S01]  /*01d0*/  IMAD.MOV.U32 R4, RZ, RZ, 0x3e800000 ;  /* 0x3e800000ff047424 */ /* 0x000fe200078e00ff */
[----:B------:R-:W-:-:S04]  /*01e0*/  LOP3.LUT R5, R8, 0xffe00000, RZ, 0xc0, !PT ;  /* 0xffe0000008057812 */ /* 0x000fc800078ec0ff */
[----:B------:R-:W-:Y:S02]  /*01f0*/  IADD3 R8, R26, R5, RZ ;  /* 0x000000051a087210 */ /* 0x000fe40007ffe0ff */
[----:B------:R-:W2:Y:S01]  /*0200*/  MUFU.SQRT R10, R10 ;  /* 0x0000000a000a7308 */ /* 0x000ea20000002000 */
[----:B------:R-:W-:Y:S02]  /*0210*/  LOP3.LUT R5, R25, 0x30, R2, 0xfe, !PT ;  /* 0x0000003019057812 */ /* 0x000fe400078efe02 */
[-C--:B------:R-:W-:Y:S01]  /*0220*/  LEA R15, R15, R8.reuse, 0x9 ;  /* 0x000000080f0f7211 */ /* 0x080fe200078e48ff */
[--C-:B------:R-:W-:Y:S01]  /*0230*/  IMAD R11, R11, 0x200, R8.reuse ;  /* 0x000002000b0b7824 */ /* 0x100fe200078e0208 */
[----:B------:R-:W-:Y:S01]  /*0240*/  LEA R5, R5, R8, 0x9 ;  /* 0x0000000805057211 */ /* 0x000fe200078e48ff */
[----:B------:R-:W-:Y:S01]  /*0250*/  IMAD R19, R19, 0x200, R8 ;  /* 0x0000020013137824 */ /* 0x000fe200078e0208 */
[C---:B-1----:R-:W-:Y:S01]  /*0260*/  FSETP.GT.AND P6, PT, R24.reuse, 8.50705917302346158658e+37, PT ;  /* 0x7e8000001800780b */ /* 0x042fe20003fc4000 */
[----:B------:R-:W1:Y:S01]  /*0270*/  MUFU.SQRT R28, R6 ;  /* 0x00000006001c7308 */ /* 0x000e620000002000 */
[----:B------:R-:W-:Y:S01]  /*0280*/  FSETP.GEU.AND P2, PT, R24, 1.175494350822287508e-38, PT ;  /* 0x008000001800780b */ /* 0x000fe20003f4e000 */
[----:B-----5:R-:W-:Y:S01]  /*0290*/  IMAD.WIDE R14, R15, 0x4, R22 ;  /* 0x000000040f0e7825 */ /* 0x020fe200078e0216 */
[----:B------:R-:W-:-:S03]  /*02a0*/  FSEL R9, R4, 1, P6 ;  /* 0x3f80000004097808 */ /* 0x000fc60003000000 */
[----:B------:R-:W-:Y:S01]  /*02b0*/  IMAD.WIDE R18, R19, 0x4, R22 ;  /* 0x0000000413127825 */ /* 0x000fe200078e0216 */
[C---:B--2---:R-:W-:Y:S01]  /*02c0*/  FSETP.GT.AND P5, PT, R10.reuse, 8.50705917302346158658e+37, PT ;  /* 0x7e8000000a00780b */ /* 0x044fe20003fa4000 */
[----:B------:R2:W3:Y:S01]  /*02d0*/  MUFU.SQRT R29, R7 ;  /* 0x00000007001d7308 */ /* 0x0004e20000002000 */
[----:B------:R-:W-:-:S03]  /*02e0*/  FSETP.GEU.AND P1, PT, R10, 1.175494350822287508e-38, PT ;  /* 0x008000000a00780b */ /* 0x000fc60003f2e000 */
[----:B------:R-:W-:Y:S01]  /*02f0*/  @P6 FMUL R24, R24, 0.25 ;  /* 0x3e80000018186820 */ /* 0x000fe20000400000 */
[----:B------:R-:W4:Y:S01]  /*0300*/  LDG.E.EL.128 R16, desc[UR6][R18.64] ;  /* 0x0000000612107981 */ /* 0x000f22000c2e1d00 */
[----:B------:R-:W-:Y:S01]  /*0310*/  @!P2 FMUL R9, R9, 16777216 ;  /* 0x4b8000000909a820 */ /* 0x000fe20000400000 */
[----:B-1----:R-:W-:Y:S01]  /*0320*/  FSETP.GT.AND P4, PT, R28, 8.50705917302346158658e+37, PT ;  /* 0x7e8000001c00780b */ /* 0x002fe20003f84000 */
[----:B------:R-:W-:Y:S01]  /*0330*/  @!P2 FMUL R24, R24, 16777216 ;  /* 0x4b8000001818a820 */ /* 0x000fe20000400000 */
[----:B------:R-:W-:Y:S01]  /*0340*/  FSETP.GEU.AND P0, PT, R28, 1.175494350822287508e-38, PT ;  /* 0x008000001c00780b */ /* 0x000fe20003f0e000 */
[----:B--2---:R-:W1:Y:S01]  /*0350*/  LDC.64 R6, c[0x0][0x218] ;  /* 0x00008600ff067b82 */ /* 0x004e620000000a00 */
[----:B------:R-:W-:Y:S01]  /*0360*/  FSEL R13, R4, 1, P4 ;  /* 0x3f800000040d7808 */ /* 0x000fe20002000000 */
[----:B------:R-:W-:Y:S02]  /*0370*/  @P5 FMUL R10, R10, 0.25 ;  /* 0x3e8000000a0a5820 */ /* 0x000fe40000400000 */
[----:B------:R-:W2:Y:S01]  /*0380*/  MUFU.RCP R24, R24 ;  /* 0x0000001800187308 */ /* 0x000ea20000001000 */
[C---:B---3--:R-:W-:Y:S01]  /*0390*/  FSETP.GT.AND P3, PT, R29.reuse, 8.50705917302346158658e+37, PT ;  /* 0x7e8000001d00780b */ /* 0x048fe20003f64000 */
[----:B------:R-:W-:Y:S01]  /*03a0*/  @!P1 FMUL R10, R10, 16777216 ;  /* 0x4b8000000a0a9820 */ /* 0x000fe20000400000 */
[----:B------:R-:W-:-:S03]  /*03b0*/  FSETP.GEU.AND P6, PT, R29, 1.175494350822287508e-38, PT ;  /* 0x008000001d00780b */ /* 0x000fc60003fce000 */
[----:B------:R-:W-:Y:S02]  /*03c0*/  @P4 FMUL R28, R28, 0.25 ;  /* 0x3e8000001c1c4820 */ /* 0x000fe40000400000 */
[----:B------:R3:W5:Y:S01]  /*03d0*/  MUFU.RCP R27, R10 ;  /* 0x0000000a001b7308 */ /* 0x0007620000001000 */
[----:B------:R-:W-:Y:S01]  /*03e0*/  @!P0 FMUL R13, R13, 16777216 ;  /* 0x4b8000000d0d8820 */ /* 0x000fe20000400000 */
[----:B------:R-:W-:-:S04]  /*03f0*/  @!P0 FMUL R28, R28, 16777216 ;  /* 0x4b8000001c1c8820 */ /* 0x000fc80000400000 */
[----:B------:R-:W-:Y:S01]  /*0400*/  @P3 FMUL R29, R29, 0.25 ;  /* 0x3e8000001d1d3820 */ /* 0x000fe20000400000 */
[----:B--2---:R-:W-:Y:S01]  /*0410*/  FMUL R24, R24, R9 ;  /* 0x0000000918187220 */ /* 0x004fe20000400000 */
[----:B------:R-:W2:Y:S01]  /*0420*/  MUFU.RCP R28, R28 ;  /* 0x0000001c001c7308 */ /* 0x000ea20000001000 */
[C---:B---3--:R-:W-:Y:S01]  /*0430*/  FSEL R10, R4.reuse, 1, P5 ;  /* 0x3f800000040a7808 */ /* 0x048fe20002800000 */
[----:B------:R-:W-:Y:S01]  /*0440*/  @!P6 FMUL R29, R29, 16777216 ;  /* 0x4b8000001d1de820 */ /* 0x000fe20000400000 */
[----:B------:R-:W-:Y:S01]  /*0450*/  FSEL R4, R4, 1, P3 ;  /* 0x3f80000004047808 */ /* 0x000fe20001800000 */
[----:B-1----:R-:W-:-:S04]  /*0460*/  IMAD.WIDE R6, R26, 0x4, R6 ;  /* 0x000000041a067825 */ /* 0x002fc800078e0206 */
[----:B------:R-:W-:Y:S01]  /*0470*/  @!P1 FMUL R10, R10, 16777216 ;  /* 0x4b8000000a0a9820 */ /* 0x000fe20000400000 */
[----:B------:R-:W1:Y:S01]  /*0480*/  MUFU.RCP R29, R29 ;  /* 0x0000001d001d7308 */ /* 0x000e620000001000 */
[----:B------:R-:W-:Y:S02]  /*0490*/  @!P6 FMUL R4, R4, 16777216 ;  /* 0x4b8000000404e820 */ /* 0x000fe40000400000 */
[----:B-----5:R-:W-:Y:S01]  /*04a0*/  FMUL R27, R27, R10 ;  /* 0x0000000a1b1b7220 */ /* 0x020fe20000400000 */
[----:B------:R-:W-:-:S04]  /*04b0*/  IMAD.WIDE R10, R11, 0x4, R22 ;  /* 0x000000040b0a7825 */ /* 0x000fc800078e0216 */
[----:B------:R-:W-:-:S04]  /*04c0*/  IMAD.WIDE R22, R5, 0x4, R22 ;  /* 0x0000000405167825 */ /* 0x000fc800078e0216 */
[----:B--2---:R-:W-:Y:S01]  /*04d0*/  FMUL R28, R28, R13 ;  /* 0x0000000d1c1c7220 */ /* 0x004fe20000400000 */
[----:B------:R-:W2:Y:S04]  /*04e0*/  LDG.E.EL.128 R8, desc[UR6][R10.64] ;  /* 0x000000060a087981 */ /* 0x000ea8000c2e1d00 */
[----:B------:R-:W3:Y:S01]  /*04f0*/  LDG.E.EL.128 R12, desc[UR6][R14.64] ;  /* 0x000000060e0c7981 */ /* 0x000ee2000c2e1d00 */
[----:B-1----:R-:W-:-:S03]  /*0500*/  FMUL R29, R29, R4 ;  /* 0x000000041d1d7220 */ /* 0x002fc60000400000 */
[----:B------:R-:W2:Y:S04]  /*0510*/  LDG.E.EL.128 R4, desc[UR6][R6.64] ;  /* 0x0000000606047981 */ /* 0x000ea8000c2e1d00 */
[----:B------:R-:W5:Y:S01]  /*0520*/  LDG.E.EL.128 R20, desc[UR6][R22.64] ;  /* 0x0000000616147981 */ /* 0x000f62000c2e1d00 */
[--C-:B--2---:R-:W-:Y:S01]  /*0530*/  FADD R8, R8, -R4.reuse ;  /* 0x8000000408087221 */ /* 0x104fe20000000000 */
[--C-:B---3--:R-:W-:Y:S01]  /*0540*/  FADD R12, R12, -R4.reuse ;  /* 0x800000040c0c7221 */ /* 0x108fe20000000000 */
[--C-:B----4-:R-:W-:Y:S01]  /*0550*/  FADD R16, R16, -R4.reuse ;  /* 0x8000000410107221 */ /* 0x110fe20000000000 */
[--C-:B------:R-:W-:Y:S01]  /*0560*/  FADD R13, R13, -R5.reuse ;  /* 0x800000050d0d7221 */ /* 0x100fe20000000000 */
[----:B-----5:R-:W-:Y:S01]  /*0570*/  FADD R20, R20, -R4 ;  /* 0x8000000414147221 */ /* 0x020fe20000000000 */
[--C-:B------:R-:W-:Y:S01]  /*0580*/  FADD R4, R9, -R5.reuse ;  /* 0x8000000509047221 */ /* 0x100fe20000000000 */
[--C-:B------:R-:W-:Y:S01]  /*0590*/  FADD R17, R17, -R5.reuse ;  /* 0x8000000511117221 */ /* 0x100fe20000000000 */
[----:B------:R-:W-:Y:S01]  /*05a0*/  FADD R21, R21, -R5 ;  /* 0x8000000515157221 */ /* 0x000fe20000000000 */
[--C-:B------:R-:W-:Y:S01]  /*05b0*/  FADD R5, R10, -R6.reuse ;  /* 0x800000060a057221 */ /* 0x100fe20000000000 */
[--C-:B------:R-:W-:Y:S01]  /*05c0*/  FADD R9, R14, -R6.reuse ;  /* 0x800000060e097221 */ /* 0x100fe20000000000 */
[--C-:B------:R-:W-:Y:S01]  /*05d0*/  FADD R10, R18, -R6.reuse ;  /* 0x80000006120a7221 */ /* 0x100fe20000000000 */
[----:B------:R-:W-:Y:S01]  /*05e0*/  FADD R6, R22, -R6 ;  /* 0x8000000616067221 */ /* 0x000fe20000000000 */
[--C-:B------:R-:W-:Y:S01]  /*05f0*/  FADD R14, R11, -R7.reuse ;  /* 0x800000070b0e7221 */ /* 0x100fe20000000000 */
[--C-:B------:R-:W-:Y:S01]  /*0600*/  FADD R18, R15, -R7.reuse ;  /* 0x800000070f127221 */ /* 0x100fe20000000000 */
[--C-:B------:R-:W-:Y:S01]  /*0610*/  FADD R22, R19, -R7.reuse ;  /* 0x8000000713167221 */ /* 0x100fe20000000000 */
[----:B------:R-:W-:Y:S01]  /*0620*/  FADD R30, R23, -R7 ;  /* 0x80000007171e7221 */ /* 0x000fe20000000000 */
[C---:B------:R-:W-:Y:S01]  /*0630*/  FMUL R14, R29.reuse, R14 ;  /* 0x0000000e1d0e7220 */ /* 0x040fe20000400000 */
[C---:B------:R-:W-:Y:S01]  /*0640*/  FMUL R18, R29.reuse, R18 ;  /* 0x000000121d127220 */ /* 0x040fe20000400000 */
[C---:B------:R-:W-:Y:S01]  /*0650*/  FMUL R22, R29.reuse, R22 ;  /* 0x000000161d167220 */ /* 0x040fe20000400000 */
[----:B------:R-:W-:Y:S01]  /*0660*/  FMUL R29, R29, R30 ;  /* 0x0000001e1d1d7220 */ /* 0x000fe20000400000 */
[C---:B------:R-:W-:Y:S01]  /*0670*/  FMUL R15, R28.reuse, R5 ;  /* 0x000000051c0f7220 */ /* 0x040fe20000400000 */
[C---:B------:R-:W-:Y:S01]  /*0680*/  FMUL R23, R28.reuse, R10 ;  /* 0x0000000a1c177220 */ /* 0x040fe20000400000 */
[C---:B------:R-:W-:Y:S01]  /*0690*/  FMUL R30, R27.reuse, R4 ;  /* 0x000000041b1e7220 */ /* 0x040fe20000400000 */
[----:B------:R-:W1:Y:S08]  /*06a0*/  LDC.64 R10, c[0x0][0x230] ;  /* 0x00008c00ff0a7b82 */ /* 0x000e700000000a00 */
[----:B------:R-:W2:Y:S01]  /*06b0*/  LDC.64 R4, c[0x0][0x228] ;  /* 0x00008a00ff047b82 */ /* 0x000ea20000000a00 */
[C---:B------:R-:W-:Y:S01]  /*06c0*/  FMUL R19, R28.reuse, R9 ;  /* 0x000000091c137220 */ /* 0x040fe20000400000 */
[----:B------:R-:W-:Y:S01]  /*06d0*/  FMUL R32, R27, R13 ;  /* 0x0000000d1b207220 */ /* 0x000fe20000400000 */
[----:B------:R-:W-:Y:S01]  /*06e0*/  FMUL R28, R28, R6 ;  /* 0x000000061c1c7220 */ /* 0x000fe20000400000 */
[----:B------:R-:W-:Y:S01]  /*06f0*/  FMUL R13, R24, R8 ;  /* 0x00000008180d7220 */ /* 0x000fe20000400000 */
[----:B-1----:R-:W-:-:S06]  /*0700*/  IMAD.WIDE R10, R26, 0x4, R10 ;  /* 0x000000041a0a7825 */ /* 0x002fcc00078e020a */
[----:B------:R-:W3:Y:S01]  /*0710*/  LDG.E.EL.128 R8, desc[UR6][R10.64] ;  /* 0x000000060a087981 */ /* 0x000ee2000c2e1d00 */
[----:B--2---:R-:W-:-:S06]  /*0720*/  IMAD.WIDE R4, R26, 0x4, R4 ;  /* 0x000000041a047825 */ /* 0x004fcc00078e0204 */
[----:B------:R-:W3:Y:S01]  /*0730*/  LDG.E.EL.128 R4, desc[UR6][R4.64] ;  /* 0x0000000604047981 */ /* 0x000ee2000c2e1d00 */
[C---:B------:R-:W-:Y:S01]  /*0740*/  FMUL R34, R27.reuse, R17 ;  /* 0x000000111b227220 */ /* 0x040fe20000400000 */
[----:B------:R-:W-:Y:S01]  /*0750*/  FMUL R36, R27, R21 ;  /* 0x000000151b247220 */ /* 0x000fe20000400000 */
[C---:B------:R-:W-:Y:S01]  /*0760*/  FMUL R17, R24.reuse, R12 ;  /* 0x0000000c18117220 */ /* 0x040fe20000400000 */
[C---:B------:R-:W-:Y:S01]  /*0770*/  FMUL R21, R24.reuse, R16 ;  /* 0x0000001018157220 */ /* 0x040fe20000400000 */
[----:B------:R-:W-:Y:S01]  /*0780*/  FMUL R27, R24, R20 ;  /* 0x00000014181b7220 */ /* 0x000fe20000400000 */
[----:B------:R-:W1:Y:S01]  /*0790*/  S2UR UR5, SR_CgaCtaId ;  /* 0x00000000000579c3 */ /* 0x000e620000008800 */
[----:B------:R-:W-:Y:S01]  /*07a0*/  UMOV UR4, 0x400 ;  /* 0x0000040000047882 */ /* 0x000fe20000000000 */
[----:B------:R-:W-:Y:S02]  /*07b0*/  LOP3.LUT R25, R25, 0x3c, R0, 0xf8, !PT ;  /* 0x0000003c19197812 */ /* 0x000fe400078ef800 */
[----:B------:R-:W-:Y:S01]  /*07c0*/  LOP3.LUT R0, R0, 0x3fc, RZ, 0xc0, !PT ;  /* 0x000003fc00007812 */ /* 0x000fe200078ec0ff */
[----:B-1----:R-:W-:Y:S01]  /*07d0*/  UPRMT UR4, UR5, 0x654, UR4 ;  /* 0x0000065405047896 */ /* 0x002fe20008000004 */
[C-C-:B---3--:R-:W-:Y:S01]  /*07e0*/  FFMA R13, R4.reuse, R13, R8.reuse ;  /* 0x0000000d040d7223 */ /* 0x148fe20000000008 */
[C-C-:B------:R-:W-:Y:S01]  /*07f0*/  FFMA R17, R4.reuse, R17, R8.reuse ;  /* 0x0000001104117223 */ /* 0x140fe20000000008 */
[C-C-:B------:R-:W-:Y:S01]  /*0800*/  FFMA R21, R4.reuse, R21, R8.reuse ;  /* 0x0000001504157223 */ /* 0x140fe20000000008 */
[----:B------:R-:W-:-:S02]  /*0810*/  FFMA R27, R4, R27, R8 ;  /* 0x0000001b041b7223 */ /* 0x000fc40000000008 */
[----:B------:R-:W1:Y:S01]  /*0820*/  S2R R8, SR_TID.X ;  /* 0x0000000000087919 */ /* 0x000e620000002100 */
[C-C-:B------:R-:W-:Y:S01]  /*0830*/  FFMA R30, R5.reuse, R30, R9.reuse ;  /* 0x0000001e051e7223 */ /* 0x140fe20000000009 */
[C-C-:B------:R-:W-:Y:S01]  /*0840*/  FFMA R32, R5.reuse, R32, R9.reuse ;  /* 0x0000002005207223 */ /* 0x140fe20000000009 */
[C-C-:B------:R-:W-:Y:S01]  /*0850*/  FFMA R34, R5.reuse, R34, R9.reuse ;  /* 0x0000002205227223 */ /* 0x140fe20000000009 */
[----:B------:R-:W-:Y:S01]  /*0860*/  FFMA R36, R5, R36, R9 ;  /* 0x0000002405247223 */ /* 0x000fe20000000009 */
        /* <DEDUP_REMOVED lines=8> */
[----:B------:R-:W-:-:S02]  /*08f0*/  FSETP.GEU.AND P0, PT, R13, RZ, PT ;  /* 0x000000ff0d00720b */ /* 0x000fc40003f0e000 */
[----:B------:R-:W-:Y:S02]  /*0900*/  LOP3.LUT R4, R3, 0x20, R2, 0xfe, !PT ;  /* 0x0000002003047812 */ /* 0x000fe400078efe02 */
[----:B------:R-:W-:Y:S02]  /*0910*/  LOP3.LUT R5, R3, 0x30, R2, 0xfe, !PT ;  /* 0x0000003003057812 */ /* 0x000fe400078efe02 */
[----:B------:R-:W-:Y:S01]  /*0920*/  LOP3.LUT R6, R3, 0x10, R2, 0xfe, !PT ;  /* 0x0000001003067812 */ /* 0x000fe200078efe02 */
[----:B-1----:R-:W-:-:S05]  /*0930*/  IMAD.SHL.U32 R9, R8, 0x100, RZ ;  /* 0x0000010008097824 */ /* 0x002fca00078e00ff */
[----:B------:R-:W-:-:S04]  /*0940*/  LOP3.LUT R9, R9, 0xf00, RZ, 0xc0, !PT ;  /* 0x00000f0009097812 */ /* 0x000fc800078ec0ff */
[----:B------:R-:W-:Y:S02]  /*0950*/  LOP3.LUT R11, R9, 0x40, RZ, 0xfc, !PT ;  /* 0x00000040090b7812 */ /* 0x000fe400078efcff */
[-C--:B------:R-:W-:Y:S02]  /*0960*/  LOP3.LUT R3, R3, R2.reuse, RZ, 0xfc, !PT ;  /* 0x0000000203037212 */ /* 0x080fe400078efcff */
[----:B------:R-:W-:Y:S02]  /*0970*/  LOP3.LUT R2, R9, R2, RZ, 0xfc, !PT ;  /* 0x0000000209027212 */ /* 0x000fe400078efcff */
[----:B------:R-:W-:Y:S02]  /*0980*/  LEA.HI R11, R11, UR4, RZ, 0x1c ;  /* 0x000000040b0b7c11 */ /* 0x000fe4000f8fe0ff */
[----:B------:R-:W-:Y:S02]  /*0990*/  FSEL R10, R13, RZ, P0 ;  /* 0x000000ff0d0a7208 */ /* 0x000fe40000000000 */
[----:B------:R-:W-:-:S02]  /*09a0*/  LEA.HI R7, R9, UR4, RZ, 0x1c ;  /* 0x0000000409077c11 */ /* 0x000fc4000f8fe0ff */
[----:B------:R-:W-:Y:S02]  /*09b0*/  FSETP.GEU.AND P0, PT, R30, RZ, PT ;  /* 0x000000ff1e00720b */ /* 0x000fe40003f0e000 */
[C---:B------:R-:W-:Y:S01]  /*09c0*/  LOP3.LUT R13, R9.reuse, 0xc0, RZ, 0xfc, !PT ;  /* 0x000000c0090d7812 */ /* 0x040fe200078efcff */
[C---:B------:R-:W-:Y:S01]  /*09d0*/  IMAD R16, R2.reuse, 0x4, R11 ;  /* 0x0000000402107824 */ /* 0x040fe200078e020b */
[----:B------:R-:W-:Y:S02]  /*09e0*/  LOP3.LUT R12, R9, 0x80, RZ, 0xfc, !PT ;  /* 0x00000080090c7812 */ /* 0x000fe400078efcff */
[----:B------:R-:W-:Y:S02]  /*09f0*/  LEA R7, R2, R7, 0x2 ;  /* 0x0000000702077211 */ /* 0x000fe400078e10ff */
[----:B------:R-:W-:Y:S02]  /*0a00*/  FSEL R11, R30, RZ, P0 ;  /* 0x000000ff1e0b7208 */ /* 0x000fe40000000000 */
[----:B------:R-:W-:-:S02]  /*0a10*/  FSETP.GEU.AND P0, PT, R15, RZ, PT ;  /* 0x000000ff0f00720b */ /* 0x000fc40003f0e000 */
[----:B------:R-:W-:Y:S02]  /*0a20*/  LEA.HI R13, R13, UR4, RZ, 0x1c ;  /* 0x000000040d0d7c11 */ /* 0x000fe4000f8fe0ff */
[----:B------:R-:W-:Y:S01]  /*0a30*/  LEA.HI R9, R12, UR4, RZ, 0x1c ;  /* 0x000000040c097c11 */ /* 0x000fe2000f8fe0ff */
[----:B------:R1:W-:Y:S01]  /*0a40*/  STS [R7], R10 ;  /* 0x0000000a07007388 */ /* 0x0003e20000000800 */
[----:B------:R-:W-:Y:S01]  /*0a50*/  FSEL R15, R15, RZ, P0 ;  /* 0x000000ff0f0f7208 */ /* 0x000fe20000000000 */
[C---:B------:R-:W-:Y:S01]  /*0a60*/  IMAD R26, R2.reuse, 0x4, R13 ;  /* 0x00000004021a7824 */ /* 0x040fe200078e020d */
[----:B------:R-:W-:Y:S02]  /*0a70*/  SHF.R.U32.HI R8, RZ, 0x2, R8 ;  /* 0x00000002ff087819 */ /* 0x000fe40000011608 */
[----:B------:R-:W-:Y:S02]  /*0a80*/  LEA R20, R2, R9, 0x2 ;  /* 0x0000000902147211 */ /* 0x000fe400078e10ff */
[----:B------:R-:W-:-:S02]  /*0a90*/  FSETP.GEU.AND P0, PT, R14, RZ, PT ;  /* 0x000000ff0e00720b */ /* 0x000fc40003f0e000 */
[C---:B------:R-:W-:Y:S02]  /*0aa0*/  LOP3.LUT R2, R0.reuse, 0x400, RZ, 0xfc, !PT ;  /* 0x0000040000027812 */ /* 0x040fe400078efcff */
[C---:B-1----:R-:W-:Y:S02]  /*0ab0*/  LOP3.LUT R10, R0.reuse, 0x800, RZ, 0xfc, !PT ;  /* 0x00000800000a7812 */ /* 0x042fe400078efcff */
[----:B------:R-:W-:Y:S02]  /*0ac0*/  LOP3.LUT R12, R0, 0xc00, RZ, 0xfc, !PT ;  /* 0x00000c00000c7812 */ /* 0x000fe400078efcff */
[----:B------:R-:W-:Y:S02]  /*0ad0*/  LOP3.LUT R8, R8, 0x3c, RZ, 0xc0, !PT ;  /* 0x0000003c08087812 */ /* 0x000fe400078ec0ff */
[----:B------:R-:W-:Y:S02]  /*0ae0*/  FSEL R9, R14, RZ, P0 ;  /* 0x000000ff0e097208 */ /* 0x000fe40000000000 */
[----:B------:R-:W-:Y:S01]  /*0af0*/  SHF.R.U32.HI R10, RZ, 0x4, R10 ;  /* 0x00000004ff0a7819 */ /* 0x000fe2000001160a */
[----:B------:R1:W-:Y:S01]  /*0b00*/  STS [R16+0x100], R11 ;  /* 0x0001000b10007388 */ /* 0x0003e20000000800 */
[----:B------:R-:W-:-:S02]  /*0b10*/  SHF.R.U32.HI R2, RZ, 0x4, R2 ;  /* 0x00000004ff027819 */ /* 0x000fc40000011602 */
[----:B------:R-:W-:Y:S01]  /*0b20*/  SHF.R.U32.HI R12, RZ, 0x4, R12 ;  /* 0x00000004ff0c7819 */ /* 0x000fe2000001160c */
[----:B------:R-:W-:Y:S01]  /*0b30*/  STS [R20+0x200], R15 ;  /* 0x0002000f14007388 */ /* 0x000fe20000000800 */
[----:B------:R-:W-:Y:S02]  /*0b40*/  LOP3.LUT R10, R10, 0xbc, RZ, 0xc0, !PT ;  /* 0x000000bc0a0a7812 */ /* 0x000fe400078ec0ff */
[----:B------:R-:W-:Y:S01]  /*0b50*/  LOP3.LUT R2, R2, 0x7c, RZ, 0xc0, !PT ;  /* 0x0000007c02027812 */ /* 0x000fe200078ec0ff */
[----:B------:R2:W-:Y:S01]  /*0b60*/  STS [R26+0x300], R9 ;  /* 0x000300091a007388 */ /* 0x0005e20000000800 */
[----:B-1----:R-:W-:Y:S01]  /*0b70*/  IADD3 R11, R8, UR4, RZ ;  /* 0x00000004080b7c10 */ /* 0x002fe2000fffe0ff */
[----:B------:R-:W-:Y:S01]  /*0b80*/  VIADD R13, R10, UR4 ;  /* 0x000000040a0d7c36 */ /* 0x000fe20008000000 */
[----:B------:R-:W-:-:S03]  /*0b90*/  FSETP.GEU.AND P1, PT, R17, RZ, PT ;  /* 0x000000ff1100720b */ /* 0x000fc60003f2e000 */
[----:B------:R-:W-:Y:S01]  /*0ba0*/  IMAD R30, R0, 0x4, R11 ;  /* 0x00000004001e7824 */ /* 0x000fe200078e020b */
[----:B--2---:R-:W-:Y:S02]  /*0bb0*/  LOP3.LUT R9, R12, 0xfc, RZ, 0xc0, !PT ;  /* 0x000000fc0c097812 */ /* 0x004fe400078ec0ff */
[----:B------:R-:W-:Y:S02]  /*0bc0*/  IADD3 R11, R2, UR4, RZ ;  /* 0x00000004020b7c10 */ /* 0x000fe4000fffe0ff */
[----:B------:R-:W-:Y:S02]  /*0bd0*/  FSETP.GEU.AND P0, PT, R32, RZ, PT ;  /* 0x000000ff2000720b */ /* 0x000fe40003f0e000 */
[----:B------:R-:W-:Y:S02]  /*0be0*/  IADD3 R9, R9, UR4, RZ ;  /* 0x0000000409097c10 */ /* 0x000fe4000fffe0ff */
[----:B------:R-:W-:Y:S02]  /*0bf0*/  FSETP.GEU.AND P4, PT, R19, RZ, PT ;  /* 0x000000ff1300720b */ /* 0x000fe40003f8e000 */
[----:B------:R-:W-:Y:S01]  /*0c00*/  FSETP.GEU.AND P3, PT, R18, RZ, PT ;  /* 0x000000ff1200720b */ /* 0x000fe20003f6e000 */
[----:B------:R-:W-:Y:S01]  /*0c10*/  IMAD R24, R0, 0x4, R11 ;  /* 0x0000000400187824 */ /* 0x000fe200078e020b */
[----:B------:R-:W-:-:S02]  /*0c20*/  FSEL R8, R17, RZ, P1 ;  /* 0x000000ff11087208 */ /* 0x000fc40000800000 */
[----:B------:R-:W-:Y:S02]  /*0c30*/  FSETP.GEU.AND P2, PT, R21, RZ, PT ;  /* 0x000000ff1500720b */ /* 0x000fe40003f4e000 */
[----:B------:R-:W-:Y:S02]  /*0c40*/  FSEL R15, R32, RZ, P0 ;  /* 0x000000ff200f7208 */ /* 0x000fe40000000000 */
[C---:B------:R-:W-:Y:S01]  /*0c50*/  LEA R2, R0.reuse, R13, 0x2 ;  /* 0x0000000d00027211 */ /* 0x040fe200078e10ff */
[----:B------:R-:W-:Y:S01]  /*0c60*/  IMAD R0, R0, 0x4, R9 ;  /* 0x0000000400007824 */ /* 0x000fe200078e0209 */
[----:B------:R-:W-:Y:S02]  /*0c70*/  FSETP.GEU.AND P1, PT, R34, RZ, PT ;  /* 0x000000ff2200720b */ /* 0x000fe40003f2e000 */
[----:B------:R-:W-:Y:S02]  /*0c80*/  FSETP.GEU.AND P0, PT, R23, RZ, PT ;  /* 0x000000ff1700720b */ /* 0x000fe40003f0e000 */
[----:B------:R-:W-:-:S02]  /*0c90*/  FSEL R19, R19, RZ, P4 ;  /* 0x000000ff13137208 */ /* 0x000fc40002000000 */
[----:B------:R-:W-:Y:S02]  /*0ca0*/  FSEL R9, R18, RZ, P3 ;  /* 0x000000ff12097208 */ /* 0x000fe40001800000 */
[----:B------:R-:W-:Y:S01]  /*0cb0*/  FSETP.GEU.AND P4, PT, R22, RZ, PT ;  /* 0x000000ff1600720b */ /* 0x000fe20003f8e000 */
[----:B------:R-:W-:Y:S01]  /*0cc0*/  STS [R7+0x40], R8 ;  /* 0x0000400807007388 */ /* 0x000fe20000000800 */
[----:B------:R-:W-:Y:S02]  /*0cd0*/  FSEL R10, R21, RZ, P2 ;  /* 0x000000ff150a7208 */ /* 0x000fe40001000000 */
[----:B------:R-:W-:Y:S01]  /*0ce0*/  FSETP.GEU.AND P3, PT, R27, RZ, PT ;  /* 0x000000ff1b00720b */ /* 0x000fe20003f6e000 */
[----:B------:R1:W-:Y:S01]  /*0cf0*/  STS [R16+0x140], R15 ;  /* 0x0001400f10007388 */ /* 0x0003e20000000800 */
[----:B------:R-:W-:Y:S02]  /*0d00*/  FSEL R11, R34, RZ, P1 ;  /* 0x000000ff220b7208 */ /* 0x000fe40000800000 */
[----:B------:R-:W-:Y:S01]  /*0d10*/  FSETP.GEU.AND P2, PT, R36, RZ, PT ;  /* 0x000000ff2400720b */ /* 0x000fe20003f4e000 */
[----:B------:R-:W-:Y:S01]  /*0d20*/  STS [R20+0x240], R19 ;  /* 0x0002401314007388 */ /* 0x000fe20000000800 */
[----:B------:R-:W-:-:S02]  /*0d30*/  FSEL R23, R23, RZ, P0 ;  /* 0x000000ff17177208 */ /* 0x000fc40000000000 */
[----:B------:R-:W-:Y:S01]  /*0d40*/  FSETP.GEU.AND P1, PT, R28, RZ, PT ;  /* 0x000000ff1c00720b */ /* 0x000fe20003f2e000 */
[----:B------:R-:W-:Y:S01]  /*0d50*/  STS [R26+0x340], R9 ;  /* 0x000340091a007388 */ /* 0x000fe20000000800 */
[----:B------:R-:W-:Y:S02]  /*0d60*/  FSETP.GEU.AND P0, PT, R29, RZ, PT ;  /* 0x000000ff1d00720b */ /* 0x000fe40003f0e000 */
[----:B------:R-:W-:Y:S01]  /*0d70*/  FSEL R13, R22, RZ, P4 ;  /* 0x000000ff160d7208 */ /* 0x000fe20002000000 */
[----:B------:R-:W-:Y:S01]  /*0d80*/  STS [R7+0x80], R10 ;  /* 0x0000800a07007388 */ /* 0x000fe20000000800 */
[----:B------:R-:W-:Y:S02]  /*0d90*/  FSEL R14, R27, RZ, P3 ;  /* 0x000000ff1b0e7208 */ /* 0x000fe40001800000 */
[----:B-1----:R-:W-:Y:S01]  /*0da0*/  FSEL R15, R36, RZ, P2 ;  /* 0x000000ff240f7208 */ /* 0x002fe20001000000 */
[----:B------:R-:W-:Y:S01]  /*0db0*/  STS [R16+0x180], R11 ;  /* 0x0001800b10007388 */ /* 0x000fe20000000800 */
[----:B------:R-:W-:-:S02]  /*0dc0*/  FSEL R17, R28, RZ, P1 ;  /* 0x000000ff1c117208 */ /* 0x000fc40000800000 */
[----:B------:R-:W-:Y:S01]  /*0dd0*/  FSEL R29, R29, RZ, P0 ;  /* 0x000000ff1d1d7208 */ /* 0x000fe20000000000 */
[----:B------:R-:W-:Y:S04]  /*0de0*/  STS [R20+0x280], R23 ;  /* 0x0002801714007388 */ /* 0x000fe80000000800 */
[----:B------:R-:W-:Y:S04]  /*0df0*/  STS [R26+0x380], R13 ;  /* 0x0003800d1a007388 */ /* 0x000fe80000000800 */
[----:B------:R-:W-:Y:S04]  /*0e00*/  STS [R7+0xc0], R14 ;  /* 0x0000c00e07007388 */ /* 0x000fe80000000800 */
[----:B------:R-:W-:Y:S04]  /*0e10*/  STS [R16+0x1c0], R15 ;  /* 0x0001c00f10007388 */ /* 0x000fe80000000800 */
[----:B------:R-:W-:Y:S04]  /*0e20*/  STS [R20+0x2c0], R17 ;  /* 0x0002c01114007388 */ /* 0x000fe80000000800 */
[----:B------:R1:W-:Y:S01]  /*0e30*/  STS [R26+0x3c0], R29 ;  /* 0x0003c01d1a007388 */ /* 0x0003e20000000800 */
[----:B------:R-:W-:Y:S08]  /*0e40*/  BAR.SYNC.DEFER_BLOCKING 0x0 ;  /* 0x0000000000007b1d */ /* 0x000ff00000010000 */
[----:B-1----:R-:W1:Y:S01]  /*0e50*/  LDC.64 R26, c[0x0][0x238] ;  /* 0x00008e00ff1a7b82 */ /* 0x002e620000000a00 */
[----:B------:R-:W-:Y:S04]  /*0e60*/  LDS R8, [R30] ;  /* 0x000000001e087984 */ /* 0x000fe80000000800 */
[----:B------:R-:W-:Y:S04]  /*0e70*/  LDS R9, [R30+0x4] ;  /* 0x000004001e097984 */ /* 0x000fe80000000800 */
[----:B------:R-:W-:Y:S04]  /*0e80*/  LDS R10, [R30+0x8] ;  /* 0x000008001e0a7984 */ /* 0x000fe80000000800 */
[----:B------:R-:W2:Y:S04]  /*0e90*/  LDS R11, [R30+0xc] ;  /* 0x00000c001e0b7984 */ /* 0x000ea80000000800 */
[----:B------:R-:W-:Y:S04]  /*0ea0*/  LDS R12, [R24+0x1000] ;  /* 0x00100000180c7984 */ /* 0x000fe80000000800 */
[----:B------:R-:W-:Y:S04]  /*0eb0*/  LDS R13, [R24+0x1004] ;  /* 0x00100400180d7984 */ /* 0x000fe80000000800 */
[----:B------:R-:W-:Y:S04]  /*0ec0*/  LDS R14, [R24+0x1008] ;  /* 0x00100800180e7984 */ /* 0x000fe80000000800 */
[----:B------:R-:W3:Y:S04]  /*0ed0*/  LDS R15, [R24+0x100c] ;  /* 0x00100c00180f7984 */ /* 0x000ee80000000800 */
[----:B------:R-:W-:Y:S04]  /*0ee0*/  LDS R16, [R2+0x2000] ;  /* 0x0020000002107984 */ /* 0x000fe80000000800 */
[----:B------:R-:W-:Y:S04]  /*0ef0*/  LDS R17, [R2+0x2004] ;  /* 0x0020040002117984 */ /* 0x000fe80000000800 */
[----:B------:R-:W-:Y:S04]  /*0f00*/  LDS R18, [R2+0x2008] ;  /* 0x0020080002127984 */ /* 0x000fe80000000800 */
[----:B------:R4:W5:Y:S04]  /*0f10*/  LDS R19, [R2+0x200c] ;  /* 0x00200c0002137984 */ /* 0x0009680000000800 */
[----:B------:R-:W-:Y:S04]  /*0f20*/  LDS R20, [R0+0x3000] ;  /* 0x0030000000147984 */ /* 0x000fe80000000800 */
[----:B------:R-:W-:Y:S04]  /*0f30*/  LDS R21, [R0+0x3004] ;  /* 0x0030040000157984 */ /* 0x000fe80000000800 */
[----:B------:R-:W-:Y:S04]  /*0f40*/  LDS R22, [R0+0x3008] ;  /* 0x0030080000167984 */ /* 0x000fe80000000800 */
[----:B------:R-:W5:Y:S01]  /*0f50*/  LDS R23, [R0+0x300c] ;  /* 0x00300c0000177984 */ /* 0x000f620000000800 */
[-C--:B------:R-:W-:Y:S01]  /*0f60*/  LEA R3, R3, R25.reuse, 0xc ;  /* 0x0000001903037211 */ /* 0x080fe200078e60ff */
[--C-:B------:R-:W-:Y:S01]  /*0f70*/  IMAD R7, R6, 0x1000, R25.reuse ;  /* 0x0000100006077824 */ /* 0x100fe200078e0219 */
[----:B------:R-:W-:Y:S01]  /*0f80*/  LEA R29, R4, R25, 0xc ;  /* 0x00000019041d7211 */ /* 0x000fe200078e60ff */
[----:B------:R-:W-:-:S02]  /*0f90*/  IMAD R25, R5, 0x1000, R25 ;  /* 0x0000100005197824 */ /* 0x000fc400078e0219 */
[----:B-1----:R-:W-:-:S04]  /*0fa0*/  IMAD.WIDE R4, R3, 0x4, R26 ;  /* 0x0000000403047825 */ /* 0x002fc800078e021a */
[--C-:B----4-:R-:W-:Y:S01]  /*0fb0*/  IMAD.WIDE R2, R7, 0x4, R26.reuse ;  /* 0x0000000407027825 */ /* 0x110fe200078e021a */
[----:B--2---:R-:W-:Y:S03]  /*0fc0*/  STG.E.128 desc[UR6][R4.64], R8 ;  /* 0x0000000804007986 */ /* 0x004fe6000c101d06 */
[--C-:B------:R-:W-:Y:S01]  /*0fd0*/  IMAD.WIDE R6, R29, 0x4, R26.reuse ;  /* 0x000000041d067825 */ /* 0x100fe200078e021a */
[----:B---3--:R-:W-:Y:S03]  /*0fe0*/  STG.E.128 desc[UR6][R2.64], R12 ;  /* 0x0000000c02007986 */ /* 0x008fe6000c101d06 */
[----:B------:R-:W-:Y:S01]  /*0ff0*/  IMAD.WIDE R26, R25, 0x4, R26 ;  /* 0x00000004191a7825 */ /* 0x000fe200078e021a */
[----:B-----5:R-:W-:Y:S04]  /*1000*/  STG.E.128 desc[UR6][R6.64], R16 ;  /* 0x0000001006007986 */ /* 0x020fe8000c101d06 */
[----:B0-----:R-:W-:Y:S01]  /*1010*/  STG.E.128 desc[UR6][R26.64], R20 ;  /* 0x000000141a007986 */ /* 0x001fe2000c101d06 */
[----:B------:R-:W-:Y:S05]  /*1020*/  EXIT ;  /* 0x000000000000794d */ /* 0x000fea0003800000 */
.L_x_0:
[----:B------:R-:W-:-:S00]  /*1030*/  BRA `(.L_x_0) ;  /* 0xfffffffc00fc7947 */ /* 0x000fc0000383ffff */
[----:B------:R-:W-:-:S00]  /*1040*/  NOP ;  /* 0x0000000000007918 */ /* 0x000fc00000000000 */
        /* <DEDUP_REMOVED lines=11> */
.L_x_1:


//--------------------- .nv.global.init           --------------------------
	.section	.nv.global.init,"aw",@progbits
.nv.global.init:
	.type		_$_str,@object
	.size		_$_str,(_$_str_$_2 - _$_str)
_$_str:
        /*0000*/ 	.byte	0x5f, 0x5f, 0x43, 0x55, 0x44, 0x41, 0x5f, 0x46, 0x54, 0x5a, 0x00
	.type		_$_str_$_2,@object
	.size		_$_str_$_2,(.L_1 - _$_str_$_2)
_$_str_$_2:
        /*000b*/ 	.byte	0x5f, 0x5f, 0x43, 0x55, 0x44, 0x41, 0x5f, 0x50, 0x52, 0x45, 0x43, 0x5f, 0x53, 0x51, 0x52, 0x54
        /*001b*/ 	.byte	0x00
.L_1:


//--------------------- .nv.shared.triton_poi_fused__native_batch_norm_legit_no_training_relu_4 --------------------------
	.section	.nv.shared.triton_poi_fused__native_batch_norm_legit_no_training_relu_4,"aw",@nobits
	.sectionflags	@""
	.align	16
	.zero		1024


//--------------------- .nv.constant0.triton_poi_fused__native_batch_norm_legit_no_training_relu_4 --------------------------
	.section	.nv.constant0.triton_poi_fused__native_batch_norm_legit_no_training_relu_4,"a",@progbits
	.sectionflags	@""
	.align	4
.nv.constant0.triton_poi_fused__native_batch_norm_legit_no_training_relu_4:
	.zero		584
